	.headerflags	@"EF_CUDA_TEXMODE_UNIFIED EF_CUDA_64BIT_ADDRESS EF_CUDA_ACCELERATORS EF_CUDA_SM90 EF_CUDA_VIRTUAL_SM(EF_CUDA_SM90)"
	.elftype	@"ET_EXEC"


//--------------------- .nv.info                  --------------------------
	.section	.nv.info,"",@"SHT_CUDA_INFO"
	.align	4


	//----- nvinfo : EIATTR_REGCOUNT
	.align		4
        /*0000*/ 	.byte	0x04, 0x2f
        /*0002*/ 	.short	(.L_3 - .L_2)
	.align		4
.L_2:
        /*0004*/ 	.word	index@(triton_poi_fused__native_batch_norm_legit_no_training_add_convolution_div_eq_masked_fill_mul_ones_like_relu_sub_7)
        /*0008*/ 	.word	0x0000001e


	//----- nvinfo : EIATTR_MIN_STACK_SIZE
	.align		4
.L_3:
        /*000c*/ 	.byte	0x04, 0x12
        /*000e*/ 	.short	(.L_5 - .L_4)
	.align		4
.L_4:
        /*0010*/ 	.word	index@(triton_poi_fused__native_batch_norm_legit_no_training_add_convolution_div_eq_masked_fill_mul_ones_like_relu_sub_7)
        /*0014*/ 	.word	0x00000000


	//----- nvinfo : EIATTR_FRAME_SIZE
	.align		4
.L_5:
        /*0018*/ 	.byte	0x04, 0x11
        /*001a*/ 	.short	(.L_7 - .L_6)
	.align		4
.L_6:
        /*001c*/ 	.word	index@(triton_poi_fused__native_batch_norm_legit_no_training_add_convolution_div_eq_masked_fill_mul_ones_like_relu_sub_7)
        /*0020*/ 	.word	0x00000000


	//----- nvinfo : EIATTR_MIN_STACK_SIZE
	.align		4
.L_7:
        /*0024*/ 	.byte	0x04, 0x12
        /*0026*/ 	.short	(.L_9 - .L_8)
	.align		4
.L_8:
        /*0028*/ 	.word	index@(triton_poi_fused__native_batch_norm_legit_no_training_add_convolution_div_eq_masked_fill_mul_ones_like_relu_sub_7)
        /*002c*/ 	.word	0x00000000
.L_9:


//--------------------- .nv.info.triton_poi_fused__native_batch_norm_legit_no_training_add_convolution_div_eq_masked_fill_mul_ones_like_relu_sub_7 --------------------------
	.section	.nv.info.triton_poi_fused__native_batch_norm_legit_no_training_add_convolution_div_eq_masked_fill_mul_ones_like_relu_sub_7,"",@"SHT_CUDA_INFO"
	.sectionflags	@""
	.align	4


	//----- nvinfo : EIATTR_CUDA_API_VERSION
	.align		4
        /*0000*/ 	.byte	0x04, 0x37
        /*0002*/ 	.short	(.L_11 - .L_10)
.L_10:
        /*0004*/ 	.word	0x0000007c


	//----- nvinfo : EIATTR_KPARAM_INFO
	.align		4
.L_11:
        /*0008*/ 	.byte	0x04, 0x17
        /*000a*/ 	.short	(.L_13 - .L_12)
.L_12:
        /*000c*/ 	.word	0x00000000
        /*0010*/ 	.short	0x000a
        /*0012*/ 	.short	0x0050
        /*0014*/ 	.byte	0x00, 0xf0, 0x11, 0x00


	//----- nvinfo : EIATTR_KPARAM_INFO
	.align		4
.L_13:
        /*0018*/ 	.byte	0x04, 0x17
        /*001a*/ 	.short	(.L_15 - .L_14)
.L_14:
        /*001c*/ 	.word	0x00000000
        /*0020*/ 	.short	0x0009
        /*0022*/ 	.short	0x0048
        /*0024*/ 	.byte	0x00, 0xf4, 0x21, 0x00


	//----- nvinfo : EIATTR_KPARAM_INFO
	.align		4
.L_15:
        /*0028*/ 	.byte	0x04, 0x17
        /*002a*/ 	.short	(.L_17 - .L_16)
.L_16:
        /*002c*/ 	.word	0x00000000
        /*0030*/ 	.short	0x0008
        /*0032*/ 	.short	0x0040
        /*0034*/ 	.byte	0x00, 0xf4, 0x21, 0x00


	//----- nvinfo : EIATTR_KPARAM_INFO
	.align		4
.L_17:
        /*0038*/ 	.byte	0x04, 0x17
        /*003a*/ 	.short	(.L_19 - .L_18)
.L_18:
        /*003c*/ 	.word	0x00000000
        /*0040*/ 	.short	0x0007
        /*0042*/ 	.short	0x0038
        /*0044*/ 	.byte	0x00, 0xf4, 0x21, 0x00


	//----- nvinfo : EIATTR_KPARAM_INFO
	.align		4
.L_19:
        /*0048*/ 	.byte	0x04, 0x17
        /*004a*/ 	.short	(.L_21 - .L_20)
.L_20:
        /*004c*/ 	.word	0x00000000
        /*0050*/ 	.short	0x0006
        /*0052*/ 	.short	0x0030
        /*0054*/ 	.byte	0x00, 0xf4, 0x21, 0x00


	//----- nvinfo : EIATTR_KPARAM_INFO
	.align		4
.L_21:
        /*0058*/ 	.byte	0x04, 0x17
        /*005a*/ 	.short	(.L_23 - .L_22)
.L_22:
        /*005c*/ 	.word	0x00000000
        /*0060*/ 	.short	0x0005
        /*0062*/ 	.short	0x0028
        /*0064*/ 	.byte	0x00, 0xf4, 0x21, 0x00


	//----- nvinfo : EIATTR_KPARAM_INFO
	.align		4
.L_23:
        /*0068*/ 	.byte	0x04, 0x17
        /*006a*/ 	.short	(.L_25 - .L_24)
.L_24:
        /*006c*/ 	.word	0x00000000
        /*0070*/ 	.short	0x0004
        /*0072*/ 	.short	0x0020
        /*0074*/ 	.byte	0x00, 0xf4, 0x21, 0x00


	//----- nvinfo : EIATTR_KPARAM_INFO
	.align		4
.L_25:
        /*0078*/ 	.byte	0x04, 0x17
        /*007a*/ 	.short	(.L_27 - .L_26)
.L_26:
        /*007c*/ 	.word	0x00000000
        /*0080*/ 	.short	0x0003
        /*0082*/ 	.short	0x0018
        /*0084*/ 	.byte	0x00, 0xf4, 0x21, 0x00


	//----- nvinfo : EIATTR_KPARAM_INFO
	.align		4
.L_27:
        /*0088*/ 	.byte	0x04, 0x17
        /*008a*/ 	.short	(.L_29 - .L_28)
.L_28:
        /*008c*/ 	.word	0x00000000
        /*0090*/ 	.short	0x0002
        /*0092*/ 	.short	0x0010
        /*0094*/ 	.byte	0x00, 0xf4, 0x21, 0x00


	//----- nvinfo : EIATTR_KPARAM_INFO
	.align		4
.L_29:
        /*0098*/ 	.byte	0x04, 0x17
        /*009a*/ 	.short	(.L_31 - .L_30)
.L_30:
        /*009c*/ 	.word	0x00000000
        /*00a0*/ 	.short	0x0001
        /*00a2*/ 	.short	0x0008
        /*00a4*/ 	.byte	0x00, 0xf4, 0x21, 0x00


	//----- nvinfo : EIATTR_KPARAM_INFO
	.align		4
.L_31:
        /*00a8*/ 	.byte	0x04, 0x17
        /*00aa*/ 	.short	(.L_33 - .L_32)
.L_32:
        /*00ac*/ 	.word	0x00000000
        /*00b0*/ 	.short	0x0000
        /*00b2*/ 	.short	0x0000
        /*00b4*/ 	.byte	0x00, 0xf4, 0x21, 0x00


	//----- nvinfo : EIATTR_SPARSE_MMA_MASK
	.align		4
.L_33:
        /*00b8*/ 	.byte	0x03, 0x50
        /*00ba*/ 	.short	0x0000


	//----- nvinfo : EIATTR_MAXREG_COUNT
	.align		4
        /*00bc*/ 	.byte	0x03, 0x1b
        /*00be*/ 	.short	0x00ff


	//----- nvinfo : EIATTR_EXIT_INSTR_OFFSETS
	.align		4
        /*00c0*/ 	.byte	0x04, 0x1c
        /*00c2*/ 	.short	(.L_35 - .L_34)


	//   ....[0]....
.L_34:
        /*00c4*/ 	.word	0x00000760


	//   ....[1]....
        /*00c8*/ 	.word	0x00000780


	//----- nvinfo : EIATTR_REQNTID
	.align		4
.L_35:
        /*00cc*/ 	.byte	0x04, 0x10
        /*00ce*/ 	.short	(.L_37 - .L_36)
.L_36:
        /*00d0*/ 	.word	0x00000080
        /*00d4*/ 	.word	0x00000001
        /*00d8*/ 	.word	0x00000001


	//----- nvinfo : EIATTR_CBANK_PARAM_SIZE
	.align		4
.L_37:
        /*00dc*/ 	.byte	0x03, 0x19
        /*00de*/ 	.short	0x0054


	//----- nvinfo : EIATTR_PARAM_CBANK
	.align		4
        /*00e0*/ 	.byte	0x04, 0x0a
        /*00e2*/ 	.short	(.L_39 - .L_38)
	.align		4
.L_38:
        /*00e4*/ 	.word	index@(.nv.constant0.triton_poi_fused__native_batch_norm_legit_no_training_add_convolution_div_eq_masked_fill_mul_ones_like_relu_sub_7)
        /*00e8*/ 	.short	0x0210
        /*00ea*/ 	.short	0x0054


	//----- nvinfo : EIATTR_SW_WAR
	.align		4
.L_39:
        /*00ec*/ 	.byte	0x04, 0x36
        /*00ee*/ 	.short	(.L_41 - .L_40)
.L_40:
        /*00f0*/ 	.word	0x00000008
.L_41:


//--------------------- .nv.callgraph             --------------------------
	.section	.nv.callgraph,"",@"SHT_CUDA_CALLGRAPH"
	.align	4
	.sectionentsize	8
	.align		4
        /*0000*/ 	.word	0x00000000
	.align		4
        /*0004*/ 	.word	0xffffffff
	.align		4
        /*0008*/ 	.word	0x00000000
	.align		4
        /*000c*/ 	.word	0xfffffffe
	.align		4
        /*0010*/ 	.word	0x00000000
	.align		4
        /*0014*/ 	.word	0xfffffffd
	.align		4
        /*0018*/ 	.word	0x00000000
	.align		4
        /*001c*/ 	.word	0xfffffffc


//--------------------- .nv.constant4             --------------------------
	.section	.nv.constant4,"a",@progbits
	.align	8
	.align		8
.nv.constant4:
        /*0000*/ 	.dword	_$_str
	.align		8
        /*0008*/ 	.dword	_$_str_$_2


//--------------------- .text.triton_poi_fused__native_batch_norm_legit_no_training_add_convolution_div_eq_masked_fill_mul_ones_like_relu_sub_7 --------------------------
	.section	.text.triton_poi_fused__native_batch_norm_legit_no_training_add_convolution_div_eq_masked_fill_mul_ones_like_relu_sub_7,"ax",@progbits
	.align	128
        .global         triton_poi_fused__native_batch_norm_legit_no_training_add_convolution_div_eq_masked_fill_mul_ones_like_relu_sub_7
        .type           triton_poi_fused__native_batch_norm_legit_no_training_add_convolution_div_eq_masked_fill_mul_ones_like_relu_sub_7,@function
        .size           triton_poi_fused__native_batch_norm_legit_no_training_add_convolution_div_eq_masked_fill_mul_ones_like_relu_sub_7,(.L_x_1 - triton_poi_fused__native_batch_norm_legit_no_training_add_convolution_div_eq_masked_fill_mul_ones_like_relu_sub_7)
        .other          triton_poi_fused__native_batch_norm_legit_no_training_add_convolution_div_eq_masked_fill_mul_ones_like_relu_sub_7,@"STO_CUDA_ENTRY STV_DEFAULT"
triton_poi_fused__native_batch_norm_legit_no_training_add_convolution_div_eq_masked_fill_mul_ones_like_relu_sub_7:
.text.triton_poi_fused__native_batch_norm_legit_no_training_add_convolution_div_eq_masked_fill_mul_ones_like_relu_sub_7:
[----:B------:R-:W0:Y:S01]  /*0000*/  LDC R1, c[0x0][0x28] ;  /* 0x00000a00ff017b82 */ /* 0x000e220000000800 */
[----:B------:R-:W1:Y:S07]  /*0010*/  S2R R0, SR_TID.X ;  /* 0x0000000000007919 */ /* 0x000e6e0000002100 */
[----:B------:R-:W2:Y:S01]  /*0020*/  LDC.64 R4, c[0x0][0x230] ;  /* 0x00008c00ff047b82 */ /* 0x000ea20000000a00 */
[----:B------:R-:W-:Y:S01]  /*0030*/  CS2R R18, SRZ ;  /* 0x0000000000127805 */ /* 0x000fe2000001ff00 */
[----:B------:R-:W-:Y:S01]  /*0040*/  ULDC.64 UR4, c[0x0][0x208] ;  /* 0x0000820000047ab9 */ /* 0x000fe20000000a00 */
[----:B------:R-:W3:Y:S05]  /*0050*/  S2R R7, SR_CTAID.X ;  /* 0x0000000000077919 */ /* 0x000eea0000002500 */
[----:B------:R-:W4:Y:S01]  /*0060*/  LDC.64 R16, c[0x0][0x220] ;  /* 0x00008800ff107b82 */ /* 0x000f220000000a00 */
[----:B------:R-:W-:-:S02]  /*0070*/  CS2R R8, SRZ ;  /* 0x0000000000087805 */ /* 0x000fc4000001ff00 */
[----:B------:R-:W-:Y:S02]  /*0080*/  CS2R R10, SRZ ;  /* 0x00000000000a7805 */ /* 0x000fe4000001ff00 */
[----:B------:R-:W-:-:S03]  /*0090*/  CS2R R12, SRZ ;  /* 0x00000000000c7805 */ /* 0x000fc6000001ff00 */
[----:B------:R-:W5:Y:S08]  /*00a0*/  LDC.64 R22, c[0x0][0x228] ;  /* 0x00008a00ff167b82 */ /* 0x000f700000000a00 */
[----:B------:R-:W4:Y:S08]  /*00b0*/  LDC.64 R24, c[0x0][0x238] ;  /* 0x00008e00ff187b82 */ /* 0x000f300000000a00 */
[----:B------:R-:W4:Y:S01]  /*00c0*/  LDC.64 R26, c[0x0][0x240] ;  /* 0x00009000ff1a7b82 */ /* 0x000f220000000a00 */
[----:B-1----:R-:W-:Y:S01]  /*00d0*/  SHF.L.U32 R0, R0, 0x1, RZ ;  /* 0x0000000100007819 */ /* 0x002fe200000006ff */
[----:B------:R-:W-:Y:S01]  /*00e0*/  HFMA2.MMA R20, -RZ, RZ, 1.625, 0 ;  /* 0x3e800000ff147435 */ /* 0x000fe200000001ff */
[----:B---3--:R-:W-:Y:S01]  /*00f0*/  SHF.R.S32.HI R3, RZ, 0x17, R7 ;  /* 0x00000017ff037819 */ /* 0x008fe20000011407 */
[----:B------:R-:W-:Y:S01]  /*0100*/  ULDC.64 UR6, c[0x0][0x248] ;  /* 0x0000920000067ab9 */ /* 0x000fe20000000a00 */
[----:B------:R-:W-:-:S02]  /*0110*/  LOP3.LUT R0, R0, 0xfe, RZ, 0xc0, !PT ;  /* 0x000000fe00007812 */ /* 0x000fc400078ec0ff */
[----:B------:R-:W-:Y:S02]  /*0120*/  SGXT R3, R3, 0x1 ;  /* 0x000000010303781a */ /* 0x000fe40000000200 */
[----:B------:R-:W-:-:S04]  /*0130*/  LEA R0, R7, R0, 0x8 ;  /* 0x0000000007007211 */ /* 0x000fc800078e40ff */
[----:B------:R-:W-:Y:S02]  /*0140*/  LEA.HI R6, R3, R0, RZ, 0x6 ;  /* 0x0000000003067211 */ /* 0x000fe400078f30ff */
[----:B------:R-:W1:Y:S01]  /*0150*/  LDC.64 R2, c[0x0][0x210] ;  /* 0x00008400ff027b82 */ /* 0x000e620000000a00 */
[----:B------:R-:W-:Y:S02]  /*0160*/  ISETP.GE.AND P0, PT, R0, 0x400, PT ;  /* 0x000004000000780c */ /* 0x000fe40003f06270 */
[----:B------:R-:W-:-:S05]  /*0170*/  LOP3.LUT R7, R6, 0xffffffc0, RZ, 0xc0, !PT ;  /* 0xffffffc006077812 */ /* 0x000fca00078ec0ff */
[----:B------:R-:W-:Y:S02]  /*0180*/  IMAD.IADD R14, R0, 0x1, -R7 ;  /* 0x00000001000e7824 */ /* 0x000fe400078e0a07 */
[----:B------:R-:W3:Y:S02]  /*0190*/  LDC.64 R6, c[0x0][0x218] ;  /* 0x00008600ff067b82 */ /* 0x000ee40000000a00 */
[----:B--2---:R-:W-:-:S05]  /*01a0*/  IMAD.WIDE R4, R14, 0x4, R4 ;  /* 0x000000040e047825 */ /* 0x004fca00078e0204 */
[----:B------:R2:W5:Y:S01]  /*01b0*/  @!P0 LDG.E.EL.64 R18, desc[UR4][R4.64] ;  /* 0x0000000404128981 */ /* 0x000562000c2e1b00 */
[----:B-1----:R-:W-:-:S05]  /*01c0*/  IMAD.WIDE R2, R0, 0x4, R2 ;  /* 0x0000000400027825 */ /* 0x002fca00078e0202 */
[----:B------:R-:W5:Y:S01]  /*01d0*/  @!P0 LDG.E.64 R8, desc[UR4][R2.64] ;  /* 0x0000000402088981 */ /* 0x000f62000c1e1b00 */
[----:B----4-:R-:W-:-:S04]  /*01e0*/  IMAD.WIDE R16, R14, 0x4, R16 ;  /* 0x000000040e107825 */ /* 0x010fc800078e0210 */
[----:B---3--:R-:W-:Y:S01]  /*01f0*/  IMAD.WIDE R6, R0, 0x4, R6 ;  /* 0x0000000400067825 */ /* 0x008fe200078e0206 */
[----:B------:R1:W3:Y:S04]  /*0200*/  @!P0 LDG.E.EL.64 R10, desc[UR4][R16.64] ;  /* 0x00000004100a8981 */ /* 0x0002e8000c2e1b00 */
[----:B------:R-:W3:Y:S01]  /*0210*/  @!P0 LDG.E.64 R12, desc[UR4][R6.64] ;  /* 0x00000004060c8981 */ /* 0x000ee2000c1e1b00 */
[----:B--2---:R-:W-:Y:S01]  /*0220*/  CS2R R4, SRZ ;  /* 0x0000000000047805 */ /* 0x004fe2000001ff00 */
[----:B-----5:R-:W-:-:S05]  /*0230*/  IMAD.WIDE R22, R14, 0x4, R22 ;  /* 0x000000040e167825 */ /* 0x020fca00078e0216 */
[----:B------:R2:W4:Y:S01]  /*0240*/  @!P0 LDG.E.EL.64 R4, desc[UR4][R22.64] ;  /* 0x0000000416048981 */ /* 0x000522000c2e1b00 */
[----:B0-----:R-:W-:Y:S01]  /*0250*/  IMAD.WIDE R24, R14, 0x4, R24 ;  /* 0x000000040e187825 */ /* 0x001fe200078e0218 */
[----:B-1----:R-:W-:-:S03]  /*0260*/  CS2R R16, SRZ ;  /* 0x0000000000107805 */ /* 0x002fc6000001ff00 */
[----:B------:R-:W-:Y:S01]  /*0270*/  IMAD.WIDE R26, R14, 0x4, R26 ;  /* 0x000000040e1a7825 */ /* 0x000fe200078e021a */
[----:B------:R-:W-:-:S04]  /*0280*/  CS2R R14, SRZ ;  /* 0x00000000000e7805 */ /* 0x000fc8000001ff00 */
[----:B------:R-:W5:Y:S04]  /*0290*/  @!P0 LDG.E.EL.64 R16, desc[UR4][R26.64] ;  /* 0x000000041a108981 */ /* 0x000f68000c2e1b00 */
[----:B------:R0:W5:Y:S01]  /*02a0*/  @!P0 LDG.E.EL.64 R14, desc[UR4][R24.64] ;  /* 0x00000004180e8981 */ /* 0x000162000c2e1b00 */
[----:B------:R-:W-:-:S06]  /*02b0*/  FADD R21, R18, 9.9999997473787516356e-06 ;  /* 0x3727c5ac12157421 */ /* 0x000fcc0000000000 */
[----:B------:R-:W1:Y:S01]  /*02c0*/  MUFU.SQRT R21, R21 ;  /* 0x0000001500157308 */ /* 0x000e620000002000 */
[----:B------:R-:W-:-:S04]  /*02d0*/  FSETP.NEU.AND P1, PT, R8, RZ, PT ;  /* 0x000000ff0800720b */ /* 0x000fc80003f2d000 */
[----:B------:R-:W-:Y:S01]  /*02e0*/  FSEL R18, R8, 1, P1 ;  /* 0x3f80000008127808 */ /* 0x000fe20000800000 */
[----:B--2---:R-:W-:-:S03]  /*02f0*/  FADD R22, R19, 9.9999997473787516356e-06 ;  /* 0x3727c5ac13167421 */ /* 0x004fc60000000000 */
[----:B------:R-:W-:Y:S02]  /*0300*/  FSETP.GT.AND P6, PT, |R18|, 8.50705917302346158658e+37, PT ;  /* 0x7e8000001200780b */ /* 0x000fe40003fc4200 */
[----:B-1----:R-:W-:Y:S01]  /*0310*/  FSETP.GT.AND P5, PT, R21, 8.50705917302346158658e+37, PT ;  /* 0x7e8000001500780b */ /* 0x002fe20003fa4000 */
[----:B---3--:R-:W-:Y:S01]  /*0320*/  FADD R23, R10, R12 ;  /* 0x0000000c0a177221 */ /* 0x008fe20000000000 */
[----:B------:R-:W-:Y:S01]  /*0330*/  FSETP.NEU.AND P2, PT, R9, RZ, PT ;  /* 0x000000ff0900720b */ /* 0x000fe20003f4d000 */
[C---:B0-----:R-:W-:Y:S01]  /*0340*/  FMUL R25, R18.reuse, 0.25 ;  /* 0x3e80000012197820 */ /* 0x041fe20000400000 */
[----:B------:R-:W0:Y:S01]  /*0350*/  MUFU.SQRT R22, R22 ;  /* 0x0000001600167308 */ /* 0x000e220000002000 */
[----:B------:R-:W-:Y:S01]  /*0360*/  FSETP.GEU.AND P3, PT, |R18|, 1.175494350822287508e-38, PT ;  /* 0x008000001200780b */ /* 0x000fe20003f6e200 */
[----:B------:R-:W-:Y:S01]  /*0370*/  FADD R23, R23, -R10 ;  /* 0x8000000a17177221 */ /* 0x000fe20000000000 */
[----:B------:R-:W-:Y:S02]  /*0380*/  FSEL R19, R9, 1, P2 ;  /* 0x3f80000009137808 */ /* 0x000fe40001000000 */
[----:B------:R-:W-:-:S02]  /*0390*/  FSETP.GEU.AND P4, PT, R21, 1.175494350822287508e-38, PT ;  /* 0x008000001500780b */ /* 0x000fc40003f8e000 */
[----:B------:R-:W-:Y:S01]  /*03a0*/  FSEL R12, R20, 1, P5 ;  /* 0x3f800000140c7808 */ /* 0x000fe20002800000 */
[----:B------:R-:W-:Y:S01]  /*03b0*/  @P6 FMUL R23, R23, 0.25 ;  /* 0x3e80000017176820 */ /* 0x000fe20000400000 */
[----:B------:R-:W-:Y:S01]  /*03c0*/  @P5 FMUL R21, R21, 0.25 ;  /* 0x3e80000015155820 */ /* 0x000fe20000400000 */
[----:B------:R-:W-:Y:S02]  /*03d0*/  FSETP.GT.AND P5, PT, |R19|, 8.50705917302346158658e+37, PT ;  /* 0x7e8000001300780b */ /* 0x000fe40003fa4200 */
[----:B------:R-:W-:Y:S02]  /*03e0*/  FSEL R25, R25, R18, P6 ;  /* 0x0000001219197208 */ /* 0x000fe40003000000 */
[C---:B------:R-:W-:Y:S01]  /*03f0*/  FSETP.GEU.AND P6, PT, |R19|.reuse, 1.175494350822287508e-38, PT ;  /* 0x008000001300780b */ /* 0x040fe20003fce200 */
[----:B------:R-:W-:Y:S01]  /*0400*/  FMUL R26, R19, 0.25 ;  /* 0x3e800000131a7820 */ /* 0x000fe20000400000 */
[----:B------:R-:W-:Y:S01]  /*0410*/  FADD R24, R11, R13 ;  /* 0x0000000d0b187221 */ /* 0x000fe20000000000 */
[----:B------:R-:W-:Y:S01]  /*0420*/  @!P3 FMUL R25, R25, 16777216 ;  /* 0x4b8000001919b820 */ /* 0x000fe20000400000 */
[----:B------:R-:W-:Y:S01]  /*0430*/  @!P3 FMUL R23, R23, 16777216 ;  /* 0x4b8000001717b820 */ /* 0x000fe20000400000 */
[----:B0-----:R-:W-:Y:S01]  /*0440*/  FSETP.GT.AND P3, PT, R22, 8.50705917302346158658e+37, PT ;  /* 0x7e8000001600780b */ /* 0x001fe20003f64000 */
[----:B------:R-:W-:Y:S01]  /*0450*/  FADD R24, R24, -R11 ;  /* 0x8000000b18187221 */ /* 0x000fe20000000000 */
[----:B------:R-:W-:-:S03]  /*0460*/  FSEL R26, R26, R19, P5 ;  /* 0x000000131a1a7208 */ /* 0x000fc60002800000 */
[----:B------:R-:W-:Y:S01]  /*0470*/  @P5 FMUL R24, R24, 0.25 ;  /* 0x3e80000018185820 */ /* 0x000fe20000400000 */
[----:B------:R-:W-:Y:S01]  /*0480*/  FSETP.GEU.AND P5, PT, R22, 1.175494350822287508e-38, PT ;  /* 0x008000001600780b */ /* 0x000fe20003fae000 */
[----:B------:R-:W0:Y:S01]  /*0490*/  MUFU.RCP R25, R25 ;  /* 0x0000001900197308 */ /* 0x000e220000001000 */
[----:B------:R-:W-:Y:S01]  /*04a0*/  @!P6 FMUL R26, R26, 16777216 ;  /* 0x4b8000001a1ae820 */ /* 0x000fe20000400000 */
[----:B------:R-:W-:-:S06]  /*04b0*/  @!P4 FMUL R21, R21, 16777216 ;  /* 0x4b8000001515c820 */ /* 0x000fcc0000400000 */
[----:B------:R-:W1:Y:S01]  /*04c0*/  MUFU.RCP R26, R26 ;  /* 0x0000001a001a7308 */ /* 0x000e620000001000 */
[----:B------:R-:W-:-:S07]  /*04d0*/  @P3 FMUL R22, R22, 0.25 ;  /* 0x3e80000016163820 */ /* 0x000fce0000400000 */
[----:B------:R-:W2:Y:S01]  /*04e0*/  MUFU.RCP R21, R21 ;  /* 0x0000001500157308 */ /* 0x000ea20000001000 */
[----:B------:R-:W-:Y:S01]  /*04f0*/  @!P5 FMUL R22, R22, 16777216 ;  /* 0x4b8000001616d820 */ /* 0x000fe20000400000 */
[----:B0-----:R-:W-:Y:S01]  /*0500*/  FFMA R10, R25, R23, R10 ;  /* 0x00000017190a7223 */ /* 0x001fe2000000000a */
[----:B------:R-:W-:Y:S01]  /*0510*/  @!P6 FMUL R24, R24, 16777216 ;  /* 0x4b8000001818e820 */ /* 0x000fe20000400000 */
[----:B------:R-:W-:-:S04]  /*0520*/  @!P4 FMUL R12, R12, 16777216 ;  /* 0x4b8000000c0cc820 */ /* 0x000fc80000400000 */
[----:B------:R-:W0:Y:S01]  /*0530*/  MUFU.RCP R22, R22 ;  /* 0x0000001600167308 */ /* 0x000e220000001000 */
[----:B-1----:R-:W-:Y:S01]  /*0540*/  FFMA R11, R26, R24, R11 ;  /* 0x000000181a0b7223 */ /* 0x002fe2000000000b */
[----:B------:R-:W-:Y:S02]  /*0550*/  FSEL R10, R10, RZ, P1 ;  /* 0x000000ff0a0a7208 */ /* 0x000fe40000800000 */
[----:B------:R-:W-:Y:S01]  /*0560*/  FSEL R23, R20, 1, P3 ;  /* 0x3f80000014177808 */ /* 0x000fe20001800000 */
[----:B--2---:R-:W-:Y:S02]  /*0570*/  FMUL R25, R21, R12 ;  /* 0x0000000c15197220 */ /* 0x004fe40000400000 */
[----:B------:R-:W1:Y:S01]  /*0580*/  LDC.64 R12, c[0x0][0x250] ;  /* 0x00009400ff0c7b82 */ /* 0x000e620000000a00 */
[----:B------:R-:W-:Y:S01]  /*0590*/  FSEL R11, R11, RZ, P2 ;  /* 0x000000ff0b0b7208 */ /* 0x000fe20001000000 */
[----:B----4-:R-:W-:Y:S01]  /*05a0*/  FADD R4, R10, -R4 ;  /* 0x800000040a047221 */ /* 0x010fe20000000000 */
[----:B------:R-:W-:-:S03]  /*05b0*/  @!P5 FMUL R23, R23, 16777216 ;  /* 0x4b8000001717d820 */ /* 0x000fc60000400000 */
[----:B------:R-:W-:Y:S01]  /*05c0*/  FMUL R25, R4, R25 ;  /* 0x0000001904197220 */ /* 0x000fe20000400000 */
[----:B------:R-:W-:Y:S02]  /*05d0*/  FADD R21, R11, -R5 ;  /* 0x800000050b157221 */ /* 0x000fe40000000000 */
[----:B------:R-:W2:Y:S01]  /*05e0*/  LDC.64 R4, c[0x0][0x258] ;  /* 0x00009600ff047b82 */ /* 0x000ea20000000a00 */
[----:B0-----:R-:W-:Y:S01]  /*05f0*/  FMUL R22, R22, R23 ;  /* 0x0000001716167220 */ /* 0x001fe20000400000 */
[----:B------:R-:W-:-:S03]  /*0600*/  SEL R23, RZ, 0x1, P1 ;  /* 0x00000001ff177807 */ /* 0x000fc60000800000 */
[----:B------:R-:W-:Y:S01]  /*0610*/  FMUL R22, R21, R22 ;  /* 0x0000001615167220 */ /* 0x000fe20000400000 */
[----:B------:R-:W-:Y:S01]  /*0620*/  SEL R24, RZ, 0x100, P2 ;  /* 0x00000100ff187807 */ /* 0x000fe20001000000 */
[----:B-----5:R-:W-:Y:S01]  /*0630*/  FFMA R14, R25, R14, R16 ;  /* 0x0000000e190e7223 */ /* 0x020fe20000000010 */
[----:B------:R-:W-:Y:S01]  /*0640*/  IADD3 R20, P3, R0, UR6, RZ ;  /* 0x0000000600147c10 */ /* 0x000fe2000ff7e0ff */
[----:B------:R-:W-:Y:S02]  /*0650*/  FFMA R15, R22, R15, R17 ;  /* 0x0000000f160f7223 */ /* 0x000fe40000000011 */
[----:B------:R-:W-:Y:S01]  /*0660*/  IMAD.IADD R23, R23, 0x1, R24 ;  /* 0x0000000117177824 */ /* 0x000fe200078e0218 */
[----:B------:R-:W-:Y:S02]  /*0670*/  LEA.HI.X.SX32 R21, R0, UR7, 0x1, P3 ;  /* 0x0000000700157c11 */ /* 0x000fe400098f0eff */
[----:B------:R-:W-:Y:S01]  /*0680*/  FSETP.GEU.AND P1, PT, R14, RZ, PT ;  /* 0x000000ff0e00720b */ /* 0x000fe20003f2e000 */
[----:B-1----:R-:W-:Y:S01]  /*0690*/  IMAD.WIDE R12, R0, 0x4, R12 ;  /* 0x00000004000c7825 */ /* 0x002fe200078e020c */
[----:B------:R-:W-:-:S02]  /*06a0*/  FSETP.GEU.AND P2, PT, R15, RZ, PT ;  /* 0x000000ff0f00720b */ /* 0x000fc40003f4e000 */
[----:B------:R-:W-:Y:S02]  /*06b0*/  FSET.BF.NEU.AND R16, R8, RZ, PT ;  /* 0x000000ff0810720a */ /* 0x000fe4000380d000 */
[----:B------:R-:W-:Y:S01]  /*06c0*/  FSET.BF.NEU.AND R17, R9, RZ, PT ;  /* 0x000000ff0911720a */ /* 0x000fe2000380d000 */
[----:B------:R0:W-:Y:S01]  /*06d0*/  @!P0 STG.E.U16 desc[UR4][R20.64], R23 ;  /* 0x0000001714008986 */ /* 0x0001e2000c101504 */
[----:B------:R-:W-:Y:S02]  /*06e0*/  FSEL R9, R14, RZ, P1 ;  /* 0x000000ff0e097208 */ /* 0x000fe40000800000 */
[----:B------:R-:W-:Y:S01]  /*06f0*/  FSEL R8, R15, RZ, P2 ;  /* 0x000000ff0f087208 */ /* 0x000fe20001000000 */
[----:B------:R0:W-:Y:S04]  /*0700*/  @!P0 STG.E.64 desc[UR4][R2.64], R18 ;  /* 0x0000001202008986 */ /* 0x0001e8000c101b04 */
[----:B------:R0:W-:Y:S01]  /*0710*/  @!P0 STG.E.64 desc[UR4][R6.64], R10 ;  /* 0x0000000a06008986 */ /* 0x0001e2000c101b04 */
[----:B------:R-:W-:-:S03]  /*0720*/  FMUL R14, R16, R9 ;  /* 0x00000009100e7220 */ /* 0x000fc60000400000 */
[----:B------:R0:W-:Y:S01]  /*0730*/  @!P0 STG.E.64 desc[UR4][R12.64], R16 ;  /* 0x000000100c008986 */ /* 0x0001e2000c101b04 */
[----:B------:R-:W-:Y:S01]  /*0740*/  FMUL R15, R17, R8 ;  /* 0x00000008110f7220 */ /* 0x000fe20000400000 */
[----:B--2---:R-:W-:Y:S01]  /*0750*/  IMAD.WIDE R4, R0, 0x4, R4 ;  /* 0x0000000400047825 */ /* 0x004fe200078e0204 */
[----:B0-----:R-:W-:Y:S06]  /*0760*/  @P0 EXIT ;  /* 0x000000000000094d */ /* 0x001fec0003800000 */
[----:B------:R-:W-:Y:S01]  /*0770*/  STG.E.64 desc[UR4][R4.64], R14 ;  /* 0x0000000e04007986 */ /* 0x000fe2000c101b04 */
[----:B------:R-:W-:Y:S05]  /*0780*/  EXIT ;  /* 0x000000000000794d */ /* 0x000fea0003800000 */
.L_x_0:
[----:B------:R-:W-:-:S00]  /*0790*/  BRA `(.L_x_0) ;  /* 0xfffffffc00fc7947 */ /* 0x000fc0000383ffff */
[----:B------:R-:W-:-:S00]  /*07a0*/  NOP ;  /* 0x0000000000007918 */ /* 0x000fc00000000000 */
        /* <DEDUP_REMOVED lines=13> */
.L_x_1:


//--------------------- .nv.global.init           --------------------------
	.section	.nv.global.init,"aw",@progbits
.nv.global.init:
	.type		_$_str,@object
	.size		_$_str,(_$_str_$_2 - _$_str)
_$_str:
        /*0000*/ 	.byte	0x5f, 0x5f, 0x43, 0x55, 0x44, 0x41, 0x5f, 0x46, 0x54, 0x5a, 0x00
	.type		_$_str_$_2,@object
	.size		_$_str_$_2,(.L_1 - _$_str_$_2)
_$_str_$_2:
        /*000b*/ 	.byte	0x5f, 0x5f, 0x43, 0x55, 0x44, 0x41, 0x5f, 0x50, 0x52, 0x45, 0x43, 0x5f, 0x53, 0x51, 0x52, 0x54
        /*001b*/ 	.byte	0x00
.L_1:


//--------------------- .nv.constant0.triton_poi_fused__native_batch_norm_legit_no_training_add_convolution_div_eq_masked_fill_mul_ones_like_relu_sub_7 --------------------------
	.section	.nv.constant0.triton_poi_fused__native_batch_norm_legit_no_training_add_convolution_div_eq_masked_fill_mul_ones_like_relu_sub_7,"a",@progbits
	.sectionflags	@""
	.align	4
.nv.constant0.triton_poi_fused__native_batch_norm_legit_no_training_add_convolution_div_eq_masked_fill_mul_ones_like_relu_sub_7:
	.zero		612
